//
// Generated by NVIDIA NVVM Compiler
//
// Compiler Build ID: CL-36424714
// Cuda compilation tools, release 13.0, V13.0.88
// Based on NVVM 20.0.0
//

.version 9.0
.target sm_100
.address_size 64

	// .globl	_Z14find_best_manab
.global .attribute(.managed) .align 4 .u32 bestMana = 2147483647;

.visible .entry _Z14find_best_manab(
	.param .u8 _Z14find_best_manab_param_0
)
{
	.reg .pred 	%p<60>;
	.reg .b16 	%rs<2>;
	.reg .b32 	%r<204>;
	.reg .b64 	%rd<23>;

	ld.param.s8 	%rs1, [_Z14find_best_manab_param_0];
	mov.u32 	%r102, %tid.x;
	mov.u32 	%r103, %ctaid.x;
	mov.u32 	%r1, %ntid.x;
	mad.lo.s32 	%r2, %r103, %r1, %r102;
	setp.gt.u32 	%p5, %r2, 2147483646;
	@%p5 bra 	$L__BB0_43;
	cvt.u64.u32 	%rd19, %r2;
	setp.eq.s16 	%p6, %rs1, 0;
	mov.u32 	%r104, %nctaid.x;
	mul.lo.s32 	%r105, %r1, %r104;
	cvt.u64.u32 	%rd2, %r105;
	@%p6 bra 	$L__BB0_11;
	ld.global.u32 	%r183, [bestMana];
$L__BB0_3:
	setp.lt.s32 	%p8, %r183, 1;
	mov.pred 	%p59, -1;
	mov.b32 	%r193, 0;
	@%p8 bra 	$L__BB0_40;
	mov.b32 	%r201, 51;
	mov.b32 	%r189, 500;
	mov.b32 	%r188, 50;
	mov.b32 	%r184, 0;
	mov.u64 	%rd22, %rd19;
	mov.u32 	%r185, %r184;
	mov.u32 	%r186, %r184;
	mov.u32 	%r187, %r184;
	mov.u32 	%r193, %r184;
$L__BB0_5:
	mov.u64 	%rd8, %rd22;
	setp.eq.s32 	%p9, %r188, 1;
	@%p9 bra 	$L__BB0_42;
	add.s32 	%r195, %r188, -1;
	mul.hi.u64 	%rd11, %rd8, -3689348814741910323;
	shr.u64 	%rd22, %rd11, 2;
	mov.b64 	%rd13, 5;
	cvt.u32.u64 	%r112, %rd13;
	cvt.u32.u64 	%r113, %rd22;
	mul.lo.s32 	%r114, %r113, %r112;
	cvt.u32.u64 	%r115, %rd8;
	sub.s32 	%r111, %r115, %r114;
	setp.gt.s32 	%p10, %r186, 0;
	setp.eq.s32 	%p11, %r186, 1;
	selp.b32 	%r196, 0, %r187, %p11;
	selp.s32 	%r116, -1, 0, %p10;
	add.s32 	%r197, %r186, %r116;
	setp.gt.s32 	%p12, %r185, 0;
	add.s32 	%r117, %r201, -3;
	selp.b32 	%r201, %r117, %r201, %p12;
	selp.s32 	%r118, -1, 0, %p12;
	add.s32 	%r198, %r185, %r118;
	setp.gt.s32 	%p13, %r184, 0;
	add.s32 	%r119, %r189, 101;
	selp.b32 	%r67, %r119, %r189, %p13;
	selp.s32 	%r120, -1, 0, %p13;
	add.s32 	%r199, %r184, %r120;
	setp.gt.s32 	%p14, %r111, 1;
	@%p14 bra 	$L__BB0_7;
	bra.uni 	$L__BB0_31;
$L__BB0_7:
	setp.eq.s32 	%p15, %r111, 2;
	@%p15 bra 	$L__BB0_34;
	setp.eq.s32 	%p16, %r111, 3;
	@%p16 bra 	$L__BB0_9;
	bra.uni 	$L__BB0_36;
$L__BB0_9:
	setp.gt.s32 	%p19, %r198, 0;
	@%p19 bra 	$L__BB0_39;
	add.s32 	%r194, %r67, -173;
	add.s32 	%r193, %r193, 173;
	mov.b32 	%r198, 6;
	bra.uni 	$L__BB0_38;
$L__BB0_11:
	ld.global.u32 	%r162, [bestMana];
$L__BB0_12:
	setp.lt.s32 	%p34, %r162, 1;
	mov.pred 	%p58, -1;
	mov.b32 	%r174, 0;
	@%p34 bra 	$L__BB0_17;
	mov.b32 	%r182, 51;
	mov.b32 	%r170, 500;
	mov.b32 	%r13, 50;
	mov.b32 	%r165, 0;
	mov.u64 	%rd20, %rd19;
	mov.u32 	%r166, %r165;
	mov.u32 	%r167, %r165;
	mov.u32 	%r168, %r165;
	mov.u32 	%r174, %r165;
$L__BB0_14:
	mov.u64 	%rd5, %rd20;
	mul.hi.u64 	%rd15, %rd5, -3689348814741910323;
	shr.u64 	%rd20, %rd15, 2;
	mov.b64 	%rd17, 5;
	cvt.u32.u64 	%r140, %rd17;
	cvt.u32.u64 	%r141, %rd20;
	mul.lo.s32 	%r142, %r141, %r140;
	cvt.u32.u64 	%r143, %rd5;
	sub.s32 	%r139, %r143, %r142;
	setp.gt.s32 	%p35, %r167, 0;
	setp.eq.s32 	%p36, %r167, 1;
	selp.b32 	%r177, 0, %r168, %p36;
	selp.s32 	%r144, -1, 0, %p35;
	add.s32 	%r178, %r167, %r144;
	setp.gt.s32 	%p37, %r166, 0;
	add.s32 	%r145, %r182, -3;
	selp.b32 	%r182, %r145, %r182, %p37;
	selp.s32 	%r146, -1, 0, %p37;
	add.s32 	%r179, %r166, %r146;
	setp.gt.s32 	%p38, %r165, 0;
	add.s32 	%r147, %r170, 101;
	selp.b32 	%r21, %r147, %r170, %p38;
	selp.s32 	%r148, -1, 0, %p38;
	add.s32 	%r180, %r165, %r148;
	setp.gt.s32 	%p39, %r139, 1;
	@%p39 bra 	$L__BB0_20;
	setp.eq.s32 	%p42, %r139, 0;
	@%p42 bra 	$L__BB0_28;
	add.s32 	%r182, %r182, -2;
	add.s32 	%r13, %r13, 2;
	add.s32 	%r175, %r21, -73;
	add.s32 	%r174, %r174, 73;
	bra.uni 	$L__BB0_29;
$L__BB0_17:
	@%p58 bra 	$L__BB0_19;
	atom.global.min.s32 	%r161, [bestMana], %r174;
	ld.global.u32 	%r162, [bestMana];
$L__BB0_19:
	add.s64 	%rd19, %rd19, %rd2;
	setp.lt.u64 	%p57, %rd19, 2147483647;
	@%p57 bra 	$L__BB0_12;
	bra.uni 	$L__BB0_43;
$L__BB0_20:
	setp.eq.s32 	%p40, %r139, 2;
	@%p40 bra 	$L__BB0_26;
	setp.eq.s32 	%p41, %r139, 3;
	@%p41 bra 	$L__BB0_24;
	setp.gt.s32 	%p43, %r180, 0;
	@%p43 bra 	$L__BB0_30;
	add.s32 	%r175, %r21, -229;
	add.s32 	%r174, %r174, 229;
	mov.b32 	%r180, 5;
	bra.uni 	$L__BB0_29;
$L__BB0_24:
	setp.gt.s32 	%p44, %r179, 0;
	@%p44 bra 	$L__BB0_30;
	add.s32 	%r175, %r21, -173;
	add.s32 	%r174, %r174, 173;
	mov.b32 	%r179, 6;
	bra.uni 	$L__BB0_29;
$L__BB0_26:
	setp.gt.s32 	%p45, %r178, 0;
	@%p45 bra 	$L__BB0_30;
	add.s32 	%r175, %r21, -113;
	add.s32 	%r174, %r174, 113;
	mov.b32 	%r178, 6;
	mov.b32 	%r177, 7;
	bra.uni 	$L__BB0_29;
$L__BB0_28:
	add.s32 	%r182, %r182, -4;
	add.s32 	%r175, %r21, -53;
	add.s32 	%r174, %r174, 53;
$L__BB0_29:
	setp.gt.s32 	%p46, %r178, 0;
	setp.eq.s32 	%p47, %r178, 1;
	selp.b32 	%r168, 0, %r177, %p47;
	selp.s32 	%r154, -1, 0, %p46;
	add.s32 	%r167, %r178, %r154;
	setp.gt.s32 	%p48, %r179, 0;
	add.s32 	%r155, %r182, -3;
	selp.b32 	%r182, %r155, %r182, %p48;
	selp.s32 	%r157, -1, 0, %p48;
	add.s32 	%r166, %r179, %r157;
	setp.gt.s32 	%p49, %r180, 0;
	add.s32 	%r158, %r175, 101;
	selp.b32 	%r170, %r158, %r175, %p49;
	selp.s32 	%r159, -1, 0, %p49;
	add.s32 	%r165, %r180, %r159;
	add.s32 	%r160, %r13, %r168;
	add.s32 	%r13, %r160, -9;
	setp.gt.s32 	%p50, %r170, 52;
	setp.gt.s32 	%p51, %r13, 0;
	and.pred  	%p52, %p50, %p51;
	setp.gt.s32 	%p53, %r182, 0;
	and.pred  	%p54, %p52, %p53;
	setp.lt.s32 	%p55, %r174, %r162;
	and.pred  	%p56, %p54, %p55;
	@%p56 bra 	$L__BB0_14;
$L__BB0_30:
	setp.gt.s32 	%p58, %r182, 0;
	bra.uni 	$L__BB0_17;
$L__BB0_31:
	setp.eq.s32 	%p17, %r111, 0;
	@%p17 bra 	$L__BB0_32;
	bra.uni 	$L__BB0_33;
$L__BB0_32:
	add.s32 	%r201, %r201, -4;
	add.s32 	%r194, %r67, -53;
	add.s32 	%r193, %r193, 53;
	bra.uni 	$L__BB0_38;
$L__BB0_33:
	add.s32 	%r201, %r201, -2;
	add.s32 	%r195, %r188, 1;
	add.s32 	%r194, %r67, -73;
	add.s32 	%r193, %r193, 73;
	bra.uni 	$L__BB0_38;
$L__BB0_34:
	setp.gt.s32 	%p20, %r197, 0;
	@%p20 bra 	$L__BB0_39;
	add.s32 	%r194, %r67, -113;
	add.s32 	%r193, %r193, 113;
	mov.b32 	%r197, 6;
	mov.b32 	%r196, 7;
	bra.uni 	$L__BB0_38;
$L__BB0_36:
	setp.gt.s32 	%p18, %r199, 0;
	@%p18 bra 	$L__BB0_39;
	add.s32 	%r194, %r67, -229;
	add.s32 	%r193, %r193, 229;
	mov.b32 	%r199, 5;
$L__BB0_38:
	setp.gt.s32 	%p21, %r197, 0;
	setp.eq.s32 	%p22, %r197, 1;
	selp.b32 	%r187, 0, %r196, %p22;
	selp.s32 	%r126, -1, 0, %p21;
	add.s32 	%r186, %r197, %r126;
	setp.gt.s32 	%p23, %r198, 0;
	add.s32 	%r127, %r201, -3;
	selp.b32 	%r201, %r127, %r201, %p23;
	selp.s32 	%r129, -1, 0, %p23;
	add.s32 	%r185, %r198, %r129;
	setp.gt.s32 	%p24, %r199, 0;
	add.s32 	%r130, %r194, 101;
	selp.b32 	%r189, %r130, %r194, %p24;
	selp.s32 	%r131, -1, 0, %p24;
	add.s32 	%r184, %r199, %r131;
	add.s32 	%r132, %r195, %r187;
	add.s32 	%r188, %r132, -9;
	setp.gt.s32 	%p25, %r189, 52;
	setp.gt.s32 	%p26, %r188, 0;
	and.pred  	%p27, %p25, %p26;
	setp.gt.s32 	%p28, %r201, 0;
	and.pred  	%p29, %p27, %p28;
	setp.lt.s32 	%p30, %r193, %r183;
	and.pred  	%p31, %p29, %p30;
	@%p31 bra 	$L__BB0_5;
$L__BB0_39:
	setp.gt.s32 	%p59, %r201, 0;
$L__BB0_40:
	@%p59 bra 	$L__BB0_42;
	atom.global.min.s32 	%r133, [bestMana], %r193;
	ld.global.u32 	%r183, [bestMana];
$L__BB0_42:
	add.s64 	%rd19, %rd19, %rd2;
	setp.lt.u64 	%p32, %rd19, 2147483647;
	@%p32 bra 	$L__BB0_3;
$L__BB0_43:
	ret;

}


// ===== COMPILED SASS (sm_100) =====

	.target	sm_100

	.elftype	@"ET_EXEC"


//--------------------- .note.nv.tkinfo           --------------------------
	.section	.note.nv.tkinfo,"",@"SHT_NOTE"
	.sectionflags	@"SHF_NOTE_NV_TKINFO"
	.tkinfo
        /*0018*/ 	.word	0x00000002
        /*0030*/ 	.string	""
        /*0030*/ 	.string	"ptxas"
        /*0030*/ 	.string	"Cuda compilation tools, release 13.0, V13.0.88"
        /*0030*/ 	.string	"Build cuda_13.0.r13.0/compiler.36424714_0"
        /*0030*/ 	.string	"-arch sm_100 -m 64 "



//--------------------- .note.nv.cuinfo           --------------------------
	.section	.note.nv.cuinfo,"",@"SHT_NOTE"
	.sectionflags	@"SHF_NOTE_NV_CUINFO"
        /*0018*/ 	.short	0x0002
        /*001a*/ 	.short	0x0064
        /*001c*/ 	.short	0x0082
	.zero		2


//--------------------- .nv.info                  --------------------------
	.section	.nv.info,"",@"SHT_CUDA_INFO"
	.align	4


	//----- nvinfo : EIATTR_REGCOUNT
	.align		4
        /*0000*/ 	.byte	0x04, 0x2f
        /*0002*/ 	.short	(.L_2 - .L_1)
	.align		4
.L_1:
        /*0004*/ 	.word	index@(_Z14find_best_manab)
        /*0008*/ 	.word	0x00000019


	//----- nvinfo : EIATTR_FRAME_SIZE
	.align		4
.L_2:
        /*000c*/ 	.byte	0x04, 0x11
        /*000e*/ 	.short	(.L_4 - .L_3)
	.align		4
.L_3:
        /*0010*/ 	.word	index@(_Z14find_best_manab)
        /*0014*/ 	.word	0x00000000


	//----- nvinfo : EIATTR_MIN_STACK_SIZE
	.align		4
.L_4:
        /*0018*/ 	.byte	0x04, 0x12
        /*001a*/ 	.short	(.L_6 - .L_5)
	.align		4
.L_5:
        /*001c*/ 	.word	index@(_Z14find_best_manab)
        /*0020*/ 	.word	0x00000000
.L_6:


//--------------------- .nv.compat                --------------------------
	.section	.nv.compat,"",@"SHT_CUDA_COMPAT_INFO"
	.align	4
        /*0000*/ 	.byte	0x02, 0x09, 0x00, 0x00, 0x02, 0x02, 0x01, 0x00, 0x02, 0x05, 0x05, 0x00, 0x03, 0x07, 0x01, 0x01
        /*0010*/ 	.byte	0x02, 0x03, 0x00, 0x00, 0x02, 0x06, 0x01, 0x00, 0x04, 0x0b, 0x08, 0x00, 0x09, 0x00, 0x00, 0x00
        /*0020*/ 	.byte	0x00, 0x00, 0x00, 0x00


//--------------------- .nv.info._Z14find_best_manab --------------------------
	.section	.nv.info._Z14find_best_manab,"",@"SHT_CUDA_INFO"
	.sectionflags	@""
	.align	4


	//----- nvinfo : EIATTR_CUDA_API_VERSION
	.align		4
        /*0000*/ 	.byte	0x04, 0x37
        /*0002*/ 	.short	(.L_8 - .L_7)
.L_7:
        /*0004*/ 	.word	0x00000082


	//----- nvinfo : EIATTR_KPARAM_INFO
	.align		4
.L_8:
        /*0008*/ 	.byte	0x04, 0x17
        /*000a*/ 	.short	(.L_10 - .L_9)
.L_9:
        /*000c*/ 	.word	0x00000000
        /*0010*/ 	.short	0x0000
        /*0012*/ 	.short	0x0000
        /*0014*/ 	.byte	0x00, 0xf0, 0x05, 0x00


	//----- nvinfo : EIATTR_SPARSE_MMA_MASK
	.align		4
.L_10:
        /*0018*/ 	.byte	0x03, 0x50
        /*001a*/ 	.short	0x0000


	//----- nvinfo : EIATTR_MAXREG_COUNT
	.align		4
        /*001c*/ 	.byte	0x03, 0x1b
        /*001e*/ 	.short	0x00ff


	//----- nvinfo : EIATTR_MERCURY_ISA_VERSION
	.align		4
        /*0020*/ 	.byte	0x03, 0x5f
        /*0022*/ 	.short	0x0101


	//----- nvinfo : EIATTR_INT_WARP_WIDE_INSTR_OFFSETS
	.align		4
        /*0024*/ 	.byte	0x04, 0x31
        /*0026*/ 	.short	(.L_12 - .L_11)


	//   ....[0]....
.L_11:
        /*0028*/ 	.word	0x000007b0


	//   ....[1]....
        /*002c*/ 	.word	0x000007c0


	//   ....[2]....
        /*0030*/ 	.word	0x00000f60


	//   ....[3]....
        /*0034*/ 	.word	0x00000f70


	//----- nvinfo : EIATTR_VRC_CTA_INIT_COUNT
	.align		4
.L_12:
        /*0038*/ 	.byte	0x02, 0x4a
	.zero		1
	.zero		1


	//----- nvinfo : EIATTR_EXIT_INSTR_OFFSETS
	.align		4
        /*003c*/ 	.byte	0x04, 0x1c
        /*003e*/ 	.short	(.L_14 - .L_13)


	//   ....[0]....
.L_13:
        /*0040*/ 	.word	0x00000060


	//   ....[1]....
        /*0044*/ 	.word	0x00000880


	//   ....[2]....
        /*0048*/ 	.word	0x00001030


	//----- nvinfo : EIATTR_INDIRECT_BRANCH_TARGETS
	.align		4
.L_14:
        /*004c*/ 	.byte	0x04, 0x34
        /*004e*/ 	.short	(.L_16 - .L_15)


	//   ....[0]....
.L_15:
        /*0050*/ 	.word	.L_x_22@srel
        /*0054*/ 	.short	0x0
        /*0056*/ 	.short	0x0
        /*0058*/ 	.word	0x3
        /*005c*/ 	.word	.L_x_23@srel
        /*0060*/ 	.word	.L_x_24@srel
        /*0064*/ 	.word	.L_x_25@srel


	//   ....[1]....
        /*0068*/ 	.word	.L_x_26@srel
        /*006c*/ 	.short	0x0
        /*006e*/ 	.short	0x0
        /*0070*/ 	.word	0x3
        /*0074*/ 	.word	.L_x_27@srel
        /*0078*/ 	.word	.L_x_28@srel
        /*007c*/ 	.word	.L_x_29@srel


	//----- nvinfo : EIATTR_CRS_STACK_SIZE
	.align		4
.L_16:
        /*0080*/ 	.byte	0x04, 0x1e
        /*0082*/ 	.short	(.L_18 - .L_17)
.L_17:
        /*0084*/ 	.word	0x00000000


	//----- nvinfo : EIATTR_CBANK_PARAM_SIZE
	.align		4
.L_18:
        /*0088*/ 	.byte	0x03, 0x19
        /*008a*/ 	.short	0x0001


	//----- nvinfo : EIATTR_PARAM_CBANK
	.align		4
        /*008c*/ 	.byte	0x04, 0x0a
        /*008e*/ 	.short	(.L_20 - .L_19)
	.align		4
.L_19:
        /*0090*/ 	.word	index@(.nv.constant0._Z14find_best_manab)
        /*0094*/ 	.short	0x0380
        /*0096*/ 	.short	0x0001


	//----- nvinfo : EIATTR_SW_WAR
	.align		4
.L_20:
        /*0098*/ 	.byte	0x04, 0x36
        /*009a*/ 	.short	(.L_22 - .L_21)
.L_21:
        /*009c*/ 	.word	0x00000008
.L_22:


//--------------------- .nv.callgraph             --------------------------
	.section	.nv.callgraph,"",@"SHT_CUDA_CALLGRAPH"
	.align	4
	.sectionentsize	8
	.align		4
        /*0000*/ 	.word	0x00000000
	.align		4
        /*0004*/ 	.word	0xffffffff
	.align		4
        /*0008*/ 	.word	0x00000000
	.align		4
        /*000c*/ 	.word	0xfffffffe
	.align		4
        /*0010*/ 	.word	0x00000000
	.align		4
        /*0014*/ 	.word	0xfffffffd
	.align		4
        /*0018*/ 	.word	0x00000000
	.align		4
        /*001c*/ 	.word	0xfffffffc


//--------------------- .nv.constant4             --------------------------
	.section	.nv.constant4,"a",@progbits
	.align	8
	.align		8
.nv.constant4:
        /*0000*/ 	.dword	bestMana


//--------------------- .nv.constant2._Z14find_best_manab --------------------------
	.section	.nv.constant2._Z14find_best_manab,"a",@progbits
	.sectionflags	@""
	.align	4
.nv.constant2._Z14find_best_manab:
        /*0000*/ 	.byte	0x40, 0x05, 0x00, 0x00, 0xd0, 0x04, 0x00, 0x00, 0xc0, 0x05, 0x00, 0x00, 0x30, 0x0d, 0x00, 0x00
        /*0010*/ 	.byte	0xc0, 0x0c, 0x00, 0x00, 0x50, 0x0c, 0x00, 0x00


//--------------------- .text._Z14find_best_manab --------------------------
	.section	.text._Z14find_best_manab,"ax",@progbits
	.align	128
        .global         _Z14find_best_manab
        .type           _Z14find_best_manab,@function
        .size           _Z14find_best_manab,(.L_x_30 - _Z14find_best_manab)
        .other          _Z14find_best_manab,@"STO_CUDA_ENTRY STV_DEFAULT"
_Z14find_best_manab:
.text._Z14find_best_manab:
[----:B------:R-:W-:Y:S01]  /*0000*/  LDC R1, c[0x0][0x37c] ;  /* 0x0000df00ff017b82 */ /* 0x000fe20000000800 */
[----:B------:R-:W0:Y:S07]  /*0010*/  S2R R0, SR_TID.X ;  /* 0x0000000000007919 */ /* 0x000e2e0000002100 */
[----:B------:R-:W0:Y:S08]  /*0020*/  S2UR UR4, SR_CTAID.X ;  /* 0x00000000000479c3 */ /* 0x000e300000002500 */
[----:B------:R-:W0:Y:S02]  /*0030*/  LDC R3, c[0x0][0x360] ;  /* 0x0000d800ff037b82 */ /* 0x000e240000000800 */
[----:B0-----:R-:W-:-:S05]  /*0040*/  IMAD R0, R3, UR4, R0 ;  /* 0x0000000403007c24 */ /* 0x001fca000f8e0200 */
[----:B------:R-:W-:-:S13]  /*0050*/  ISETP.GT.U32.AND P0, PT, R0, 0x7ffffffe, PT ;  /* 0x7ffffffe0000780c */ /* 0x000fda0003f04070 */
[----:B------:R-:W-:Y:S05]  /*0060*/  @P0 EXIT ;  /* 0x000000000000094d */ /* 0x000fea0003800000 */
[----:B------:R-:W0:Y:S01]  /*0070*/  LDCU.U8 UR4, c[0x0][0x380] ;  /* 0x00007000ff0477ac */ /* 0x000e220008000000 */
[----:B------:R-:W-:Y:S01]  /*0080*/  IMAD.MOV.U32 R2, RZ, RZ, RZ ;  /* 0x000000ffff027224 */ /* 0x000fe200078e00ff */
[----:B------:R-:W1:Y:S01]  /*0090*/  LDCU UR5, c[0x0][0x370] ;  /* 0x00006e00ff0577ac */ /* 0x000e620008000800 */
[----:B------:R-:W2:Y:S01]  /*00a0*/  LDCU.64 UR6, c[0x0][0x358] ;  /* 0x00006b00ff0677ac */ /* 0x000ea20008000a00 */
[----:B0-----:R-:W-:-:S04]  /*00b0*/  UPRMT UR4, UR4, 0x8880, URZ ;  /* 0x0000888004047896 */ /* 0x001fc800080000ff */
[----:B------:R-:W-:Y:S01]  /*00c0*/  UISETP.NE.AND UP0, UPT, UR4, URZ, UPT ;  /* 0x000000ff0400728c */ /* 0x000fe2000bf05270 */
[----:B-1----:R-:W-:-:S08]  /*00d0*/  IMAD R3, R3, UR5, RZ ;  /* 0x0000000503037c24 */ /* 0x002fd0000f8e02ff */
[----:B--2---:R-:W-:Y:S05]  /*00e0*/  BRA.U !UP0, `(.L_x_0) ;  /* 0x0000000508e87547 */ /* 0x004fea000b800000 */
[----:B------:R-:W0:Y:S02]  /*00f0*/  LDC.64 R4, c[0x4][RZ] ;  /* 0x01000000ff047b82 */ /* 0x000e240000000a00 */
[----:B0-----:R0:W5:Y:S02]  /*0100*/  LDG.E R4, desc[UR6][R4.64] ;  /* 0x0000000604047981 */ /* 0x001164000c1e1900 */
.L_x_9:
[----:B-----5:R-:W-:Y:S01]  /*0110*/  ISETP.GE.AND P1, PT, R4, 0x1, PT ;  /* 0x000000010400780c */ /* 0x020fe20003f26270 */
[----:B------:R-:W-:Y:S01]  /*0120*/  BSSY.RECONVERGENT B0, `(.L_x_1) ;  /* 0x0000070000007945 */ /* 0x000fe20003800200 */
[----:B------:R-:W-:Y:S01]  /*0130*/  PLOP3.LUT P0, PT, PT, PT, PT, 0x80, 0x8 ;  /* 0x000000000008781c */ /* 0x000fe20003f0f070 */
[----:B0-----:R-:W-:-:S10]  /*0140*/  IMAD.MOV.U32 R5, RZ, RZ, RZ ;  /* 0x000000ffff057224 */ /* 0x001fd400078e00ff */
[----:B------:R-:W-:Y:S05]  /*0150*/  @!P1 BRA `(.L_x_2) ;  /* 0x0000000400889947 */ /* 0x000fea0003800000 */
[----:B------:R-:W-:Y:S02]  /*0160*/  HFMA2 R10, -RZ, RZ, 0, 2.98023223876953125e-06 ;  /* 0x00000032ff0a7431 */ /* 0x000fe400000001ff */
[----:B------:R-:W-:Y:S01]  /*0170*/  IMAD.MOV.U32 R17, RZ, RZ, 0x33 ;  /* 0x00000033ff117424 */ /* 0x000fe200078e00ff */
[----:B------:R-:W-:Y:S01]  /*0180*/  CS2R R20, SRZ ;  /* 0x0000000000147805 */ /* 0x000fe2000001ff00 */
[----:B------:R-:W-:Y:S01]  /*0190*/  IMAD.MOV.U32 R16, RZ, RZ, 0x1f4 ;  /* 0x000001f4ff107424 */ /* 0x000fe200078e00ff */
[----:B------:R-:W-:Y:S01]  /*01a0*/  MOV R7, RZ ;  /* 0x000000ff00077202 */ /* 0x000fe20000000f00 */
[----:B------:R-:W-:Y:S02]  /*01b0*/  IMAD.MOV.U32 R5, RZ, RZ, R0 ;  /* 0x000000ffff057224 */ /* 0x000fe400078e0000 */
[----:B------:R-:W-:Y:S02]  /*01c0*/  IMAD.MOV.U32 R6, RZ, RZ, R2 ;  /* 0x000000ffff067224 */ /* 0x000fe400078e0002 */
[----:B------:R-:W-:-:S02]  /*01d0*/  IMAD.MOV.U32 R22, RZ, RZ, RZ ;  /* 0x000000ffff167224 */ /* 0x000fc400078e00ff */
[----:B------:R-:W-:-:S07]  /*01e0*/  IMAD.MOV.U32 R11, RZ, RZ, RZ ;  /* 0x000000ffff0b7224 */ /* 0x000fce00078e00ff */
.L_x_8:
[----:B------:R-:W-:-:S13]  /*01f0*/  ISETP.NE.AND P0, PT, R10, 0x1, PT ;  /* 0x000000010a00780c */ /* 0x000fda0003f05270 */
[----:B------:R-:W-:Y:S05]  /*0200*/  @!P0 BRA `(.L_x_3) ;  /* 0x0000000400848947 */ /* 0x000fea0003800000 */
[----:B------:R-:W-:Y:S01]  /*0210*/  IMAD.WIDE.U32 R8, R6, -0x33333333, RZ ;  /* 0xcccccccd06087825 */ /* 0x000fe200078e00ff */
[----:B------:R-:W-:Y:S01]  /*0220*/  ISETP.GT.AND P2, PT, R22, RZ, PT ;  /* 0x000000ff1600720c */ /* 0x000fe20003f44270 */
[----:B------:R-:W-:Y:S01]  /*0230*/  BSSY.RELIABLE B1, `(.L_x_4) ;  /* 0x000003f000017945 */ /* 0x000fe20003800100 */
[C---:B------:R-:W-:Y:S01]  /*0240*/  ISETP.GT.AND P1, PT, R20.reuse, RZ, PT ;  /* 0x000000ff1400720c */ /* 0x040fe20003f24270 */
[C---:B------:R-:W-:Y:S01]  /*0250*/  IMAD.WIDE.U32 R12, R5.reuse, -0x33333333, RZ ;  /* 0xcccccccd050c7825 */ /* 0x040fe200078e00ff */
[----:B------:R-:W-:Y:S02]  /*0260*/  IADD3 R19, PT, PT, R20, -0x1, RZ ;  /* 0xffffffff14137810 */ /* 0x000fe40007ffe0ff */
[----:B------:R-:W-:Y:S01]  /*0270*/  IADD3 R12, PT, PT, R10, -0x1, RZ ;  /* 0xffffffff0a0c7810 */ /* 0x000fe20007ffe0ff */
[----:B------:R-:W-:-:S04]  /*0280*/  IMAD.WIDE.U32 R8, P0, R5, -0x33333334, R8 ;  /* 0xcccccccc05087825 */ /* 0x000fc80007800008 */
[----:B------:R-:W-:Y:S01]  /*0290*/  IMAD.X R15, RZ, RZ, RZ, P0 ;  /* 0x000000ffff0f7224 */ /* 0x000fe200000e06ff */
[----:B------:R-:W-:Y:S01]  /*02a0*/  IADD3 RZ, P3, PT, R13, R8, RZ ;  /* 0x000000080dff7210 */ /* 0x000fe20007f7e0ff */
[----:B------:R-:W-:Y:S01]  /*02b0*/  IMAD.MOV.U32 R14, RZ, RZ, R9 ;  /* 0x000000ffff0e7224 */ /* 0x000fe200078e0009 */
[----:B------:R-:W-:Y:S01]  /*02c0*/  ISETP.GT.AND P0, PT, R21, RZ, PT ;  /* 0x000000ff1500720c */ /* 0x000fe20003f04270 */
[----:B------:R-:W-:Y:S02]  /*02d0*/  IMAD.MOV.U32 R13, RZ, RZ, R16 ;  /* 0x000000ffff0d7224 */ /* 0x000fe400078e0010 */
[----:B------:R-:W-:Y:S01]  /*02e0*/  IMAD.WIDE.U32.X R8, R6, -0x33333334, R14, P3 ;  /* 0xcccccccc06087825 */ /* 0x000fe200018e040e */
[----:B------:R-:W-:-:S03]  /*02f0*/  ISETP.NE.AND P3, PT, R22, 0x1, PT ;  /* 0x000000011600780c */ /* 0x000fc60003f65270 */
[----:B------:R-:W-:Y:S01]  /*0300*/  VIADD R14, R22, 0xffffffff ;  /* 0xffffffff160e7836 */ /* 0x000fe20000000000 */
[--C-:B------:R-:W-:Y:S01]  /*0310*/  SHF.R.U64 R8, R8, 0x2, R9.reuse ;  /* 0x0000000208087819 */ /* 0x100fe20000001209 */
[----:B------:R-:W-:Y:S01]  /*0320*/  @!P2 IMAD.MOV R14, RZ, RZ, R22 ;  /* 0x000000ffff0ea224 */ /* 0x000fe200078e0216 */
[----:B------:R-:W-:Y:S01]  /*0330*/  SHF.R.U32.HI R6, RZ, 0x2, R9 ;  /* 0x00000002ff067819 */ /* 0x000fe20000011609 */
[----:B------:R-:W-:Y:S01]  /*0340*/  VIADD R18, R21, 0xffffffff ;  /* 0xffffffff15127836 */ /* 0x000fe20000000000 */
[----:B------:R-:W-:Y:S01]  /*0350*/  SEL R11, R11, RZ, P3 ;  /* 0x000000ff0b0b7207 */ /* 0x000fe20001800000 */
[----:B------:R-:W-:Y:S02]  /*0360*/  IMAD R15, R8, -0x5, R5 ;  /* 0xfffffffb080f7824 */ /* 0x000fe400078e0205 */
[----:B------:R-:W-:Y:S02]  /*0370*/  @!P0 IMAD.MOV R18, RZ, RZ, R21 ;  /* 0x000000ffff128224 */ /* 0x000fe400078e0215 */
[----:B------:R-:W-:Y:S01]  /*0380*/  @!P1 IMAD.MOV R19, RZ, RZ, R20 ;  /* 0x000000ffff139224 */ /* 0x000fe200078e0214 */
[----:B------:R-:W-:Y:S01]  /*0390*/  ISETP.GT.AND P2, PT, R15, 0x1, PT ;  /* 0x000000010f00780c */ /* 0x000fe20003f44270 */
[----:B------:R-:W-:-:S02]  /*03a0*/  @P0 VIADD R17, R17, 0xfffffffd ;  /* 0xfffffffd11110836 */ /* 0x000fc40000000000 */
[----:B------:R-:W-:Y:S02]  /*03b0*/  @P1 VIADD R13, R13, 0x65 ;  /* 0x000000650d0d1836 */ /* 0x000fe40000000000 */
[----:B------:R-:W-:-:S08]  /*03c0*/  IMAD.MOV.U32 R5, RZ, RZ, R8 ;  /* 0x000000ffff057224 */ /* 0x000fd000078e0008 */
[----:B------:R-:W-:Y:S05]  /*03d0*/  @P2 BRA `(.L_x_5) ;  /* 0x0000000000242947 */ /* 0x000fea0003800000 */
[----:B------:R-:W-:-:S13]  /*03e0*/  ISETP.NE.AND P0, PT, R15, RZ, PT ;  /* 0x000000ff0f00720c */ /* 0x000fda0003f05270 */
[----:B------:R-:W-:Y:S01]  /*03f0*/  @P0 IADD3 R17, PT, PT, R17, -0x2, RZ ;  /* 0xfffffffe11110810 */ /* 0x000fe20007ffe0ff */
[----:B------:R-:W-:Y:S02]  /*0400*/  @P0 VIADD R7, R7, 0x49 ;  /* 0x0000004907070836 */ /* 0x000fe40000000000 */
[----:B------:R-:W-:Y:S02]  /*0410*/  @P0 VIADD R16, R13, 0xffffffb7 ;  /* 0xffffffb70d100836 */ /* 0x000fe40000000000 */
[----:B------:R-:W-:Y:S01]  /*0420*/  @P0 VIADD R12, R10, 0x1 ;  /* 0x000000010a0c0836 */ /* 0x000fe20000000000 */
[----:B------:R-:W-:Y:S01]  /*0430*/  @!P0 IADD3 R7, PT, PT, R7, 0x35, RZ ;  /* 0x0000003507078810 */ /* 0x000fe20007ffe0ff */
[----:B------:R-:W-:Y:S02]  /*0440*/  @!P0 VIADD R16, R13, 0xffffffcb ;  /* 0xffffffcb0d108836 */ /* 0x000fe40000000000 */
[----:B------:R-:W-:Y:S01]  /*0450*/  @!P0 VIADD R17, R17, 0xfffffffc ;  /* 0xfffffffc11118836 */ /* 0x000fe20000000000 */
[----:B------:R-:W-:Y:S06]  /*0460*/  BRA `(.L_x_6) ;  /* 0x00000000006c7947 */ /* 0x000fec0003800000 */
.L_x_5:
[----:B------:R-:W-:-:S05]  /*0470*/  IMAD.MOV.U32 R8, RZ, RZ, -0x2 ;  /* 0xfffffffeff087424 */ /* 0x000fca00078e00ff */
[----:B------:R-:W-:-:S05]  /*0480*/  VIADDMNMX.U32 R8, R15, R8, 0x2, PT ;  /* 0x000000020f087446 */ /* 0x000fca0003800008 */
[----:B------:R-:W-:-:S04]  /*0490*/  IMAD.SHL.U32 R10, R8, 0x4, RZ ;  /* 0x00000004080a7824 */ /* 0x000fc800078e00ff */
[----:B------:R-:W0:Y:S02]  /*04a0*/  LDC R8, c[0x2][R10] ;  /* 0x008000000a087b82 */ /* 0x000e240000000800 */
[----:B0-----:R-:W-:-:S04]  /*04b0*/  SHF.R.S32.HI R9, RZ, 0x1f, R8 ;  /* 0x0000001fff097819 */ /* 0x001fc80000011408 */
.L_x_22:
[----:B------:R-:W-:Y:S05]  /*04c0*/  BRX R8 -0x4d0                                       (*"BRANCH_TARGETS .L_x_23,.L_x_24,.L_x_25"*) ;  /* 0xfffffff808cc7949 */ /* 0x000fea000383ffff */
.L_x_24:
[----:B------:R-:W-:-:S13]  /*04d0*/  ISETP.GT.AND P0, PT, R18, RZ, PT ;  /* 0x000000ff1200720c */ /* 0x000fda0003f04270 */
[----:B------:R-:W-:Y:S05]  /*04e0*/  @P0 BREAK.RELIABLE B1 ;  /* 0x0000000000010942 */ /* 0x000fea0003800100 */
[----:B------:R-:W-:Y:S05]  /*04f0*/  @P0 BRA `(.L_x_7) ;  /* 0x0000000000980947 */ /* 0x000fea0003800000 */
[----:B------:R-:W-:Y:S01]  /*0500*/  VIADD R16, R13, 0xffffff53 ;  /* 0xffffff530d107836 */ /* 0x000fe20000000000 */
[----:B------:R-:W-:Y:S01]  /*0510*/  IADD3 R7, PT, PT, R7, 0xad, RZ ;  /* 0x000000ad07077810 */ /* 0x000fe20007ffe0ff */
[----:B------:R-:W-:Y:S01]  /*0520*/  IMAD.MOV.U32 R18, RZ, RZ, 0x6 ;  /* 0x00000006ff127424 */ /* 0x000fe200078e00ff */
[----:B------:R-:W-:Y:S06]  /*0530*/  BRA `(.L_x_6) ;  /* 0x0000000000387947 */ /* 0x000fec0003800000 */
.L_x_23:
[----:B------:R-:W-:-:S13]  /*0540*/  ISETP.GT.AND P0, PT, R14, RZ, PT ;  /* 0x000000ff0e00720c */ /* 0x000fda0003f04270 */
[----:B------:R-:W-:Y:S05]  /*0550*/  @P0 BREAK.RELIABLE B1 ;  /* 0x0000000000010942 */ /* 0x000fea0003800100 */
[----:B------:R-:W-:Y:S05]  /*0560*/  @P0 BRA `(.L_x_7) ;  /* 0x00000000007c0947 */ /* 0x000fea0003800000 */
[----:B------:R-:W-:Y:S02]  /*0570*/  HFMA2 R14, -RZ, RZ, 0, 3.5762786865234375e-07 ;  /* 0x00000006ff0e7431 */ /* 0x000fe400000001ff */
[----:B------:R-:W-:Y:S02]  /*0580*/  VIADD R16, R13, 0xffffff8f ;  /* 0xffffff8f0d107836 */ /* 0x000fe40000000000 */
[----:B------:R-:W-:Y:S02]  /*0590*/  VIADD R7, R7, 0x71 ;  /* 0x0000007107077836 */ /* 0x000fe40000000000 */
[----:B------:R-:W-:Y:S01]  /*05a0*/  IMAD.MOV.U32 R11, RZ, RZ, 0x7 ;  /* 0x00000007ff0b7424 */ /* 0x000fe200078e00ff */
[----:B------:R-:W-:Y:S06]  /*05b0*/  BRA `(.L_x_6) ;  /* 0x0000000000187947 */ /* 0x000fec0003800000 */
.L_x_25:
[----:B------:R-:W-:-:S13]  /*05c0*/  ISETP.GT.AND P0, PT, R19, RZ, PT ;  /* 0x000000ff1300720c */ /* 0x000fda0003f04270 */
[----:B------:R-:W-:Y:S05]  /*05d0*/  @P0 BREAK.RELIABLE B1 ;  /* 0x0000000000010942 */ /* 0x000fea0003800100 */
[----:B------:R-:W-:Y:S05]  /*05e0*/  @P0 BRA `(.L_x_7) ;  /* 0x00000000005c0947 */ /* 0x000fea0003800000 */
[----:B------:R-:W-:Y:S01]  /*05f0*/  VIADD R16, R13, 0xffffff1b ;  /* 0xffffff1b0d107836 */ /* 0x000fe20000000000 */
[----:B------:R-:W-:Y:S01]  /*0600*/  MOV R19, 0x5 ;  /* 0x0000000500137802 */ /* 0x000fe20000000f00 */
[----:B------:R-:W-:-:S07]  /*0610*/  VIADD R7, R7, 0xe5 ;  /* 0x000000e507077836 */ /* 0x000fce0000000000 */
.L_x_6:
[----:B------:R-:W-:Y:S05]  /*0620*/  BSYNC.RELIABLE B1 ;  /* 0x0000000000017941 */ /* 0x000fea0003800100 */
.L_x_4:
[C---:B------:R-:W-:Y:S01]  /*0630*/  ISETP.GT.AND P2, PT, R19.reuse, RZ, PT ;  /* 0x000000ff1300720c */ /* 0x040fe20003f44270 */
[C---:B------:R-:W-:Y:S01]  /*0640*/  VIADD R22, R14.reuse, 0xffffffff ;  /* 0xffffffff0e167836 */ /* 0x040fe20000000000 */
[----:B------:R-:W-:Y:S01]  /*0650*/  ISETP.NE.AND P0, PT, R14, 0x1, PT ;  /* 0x000000010e00780c */ /* 0x000fe20003f05270 */
[----:B------:R-:W-:Y:S01]  /*0660*/  VIADD R20, R19, 0xffffffff ;  /* 0xffffffff13147836 */ /* 0x000fe20000000000 */
[----:B------:R-:W-:Y:S02]  /*0670*/  ISETP.GT.AND P3, PT, R18, RZ, PT ;  /* 0x000000ff1200720c */ /* 0x000fe40003f64270 */
[----:B------:R-:W-:Y:S02]  /*0680*/  SEL R11, R11, RZ, P0 ;  /* 0x000000ff0b0b7207 */ /* 0x000fe40000000000 */
[----:B------:R-:W-:Y:S02]  /*0690*/  ISETP.LT.AND P4, PT, R7, R4, PT ;  /* 0x000000040700720c */ /* 0x000fe40003f81270 */
[----:B------:R-:W-:-:S02]  /*06a0*/  IADD3 R10, PT, PT, R12, -0x9, R11 ;  /* 0xfffffff70c0a7810 */ /* 0x000fc40007ffe00b */
[----:B------:R-:W-:Y:S01]  /*06b0*/  ISETP.GT.AND P1, PT, R14, RZ, PT ;  /* 0x000000ff0e00720c */ /* 0x000fe20003f24270 */
[----:B------:R-:W-:Y:S01]  /*06c0*/  @P2 VIADD R16, R16, 0x65 ;  /* 0x0000006510102836 */ /* 0x000fe20000000000 */
[----:B------:R-:W-:Y:S02]  /*06d0*/  ISETP.GT.AND P0, PT, R10, RZ, PT ;  /* 0x000000ff0a00720c */ /* 0x000fe40003f04270 */
[----:B------:R-:W-:Y:S01]  /*06e0*/  IADD3 R21, PT, PT, R18, -0x1, RZ ;  /* 0xffffffff12157810 */ /* 0x000fe20007ffe0ff */
[----:B------:R-:W-:Y:S01]  /*06f0*/  @P3 VIADD R17, R17, 0xfffffffd ;  /* 0xfffffffd11113836 */ /* 0x000fe20000000000 */
[----:B------:R-:W-:Y:S01]  /*0700*/  ISETP.GT.AND P0, PT, R16, 0x34, P0 ;  /* 0x000000341000780c */ /* 0x000fe20000704270 */
[----:B------:R-:W-:Y:S01]  /*0710*/  @!P3 IMAD.MOV R21, RZ, RZ, R18 ;  /* 0x000000ffff15b224 */ /* 0x000fe200078e0212 */
[----:B------:R-:W-:Y:S02]  /*0720*/  @!P2 IADD3 R20, PT, PT, R19, RZ, RZ ;  /* 0x000000ff1314a210 */ /* 0x000fe40007ffe0ff */
[----:B------:R-:W-:-:S03]  /*0730*/  ISETP.GT.AND P0, PT, R17, RZ, P0 ;  /* 0x000000ff1100720c */ /* 0x000fc60000704270 */
[----:B------:R-:W-:-:S10]  /*0740*/  @!P1 IMAD.MOV R22, RZ, RZ, R14 ;  /* 0x000000ffff169224 */ /* 0x000fd400078e020e */
[----:B------:R-:W-:Y:S05]  /*0750*/  @P0 BRA P4, `(.L_x_8) ;  /* 0xfffffff800a40947 */ /* 0x000fea000203ffff */
.L_x_7:
[----:B------:R-:W-:Y:S01]  /*0760*/  ISETP.GT.AND P0, PT, R17, RZ, PT ;  /* 0x000000ff1100720c */ /* 0x000fe20003f04270 */
[----:B------:R-:W-:-:S12]  /*0770*/  IMAD.MOV.U32 R5, RZ, RZ, R7 ;  /* 0x000000ffff057224 */ /* 0x000fd800078e0007 */
.L_x_2:
[----:B------:R-:W-:Y:S05]  /*0780*/  @P0 BRA `(.L_x_3) ;  /* 0x0000000000240947 */ /* 0x000fea0003800000 */
[----:B------:R-:W0:Y:S01]  /*0790*/  S2R R4, SR_LANEID ;  /* 0x0000000000047919 */ /* 0x000e220000000000 */
[----:B------:R-:W1:Y:S01]  /*07a0*/  LDC.64 R6, c[0x4][RZ] ;  /* 0x01000000ff067b82 */ /* 0x000e620000000a00 */
[----:B------:R-:W-:Y:S01]  /*07b0*/  VOTEU.ANY UR4, UPT, PT ;  /* 0x0000000000047886 */ /* 0x000fe200038e0100 */
[----:B------:R-:W-:Y:S01]  /*07c0*/  CREDUX.MIN.S32 UR5, R5 ;  /* 0x00000000050572cc */ /* 0x000fe20000008200 */
[----:B------:R-:W-:-:S12]  /*07d0*/  UFLO.U32 UR4, UR4 ;  /* 0x00000004000472bd */ /* 0x000fd800080e0000 */
[----:B------:R-:W-:Y:S01]  /*07e0*/  IMAD.U32 R5, RZ, RZ, UR5 ;  /* 0x00000005ff057e24 */ /* 0x000fe2000f8e00ff */
[----:B0-----:R-:W-:-:S13]  /*07f0*/  ISETP.EQ.U32.AND P0, PT, R4, UR4, PT ;  /* 0x0000000404007c0c */ /* 0x001fda000bf02070 */
[----:B-1----:R0:W-:Y:S04]  /*0800*/  @P0 REDG.E.MIN.S32.STRONG.GPU desc[UR6][R6.64], R5 ;  /* 0x000000050600098e */ /* 0x0021e8000c92e306 */
[----:B------:R0:W5:Y:S02]  /*0810*/  LDG.E R4, desc[UR6][R6.64] ;  /* 0x0000000606047981 */ /* 0x000164000c1e1900 */
.L_x_3:
[----:B------:R-:W-:Y:S05]  /*0820*/  BSYNC.RECONVERGENT B0 ;  /* 0x0000000000007941 */ /* 0x000fea0003800200 */
.L_x_1:
[----:B------:R-:W-:-:S05]  /*0830*/  IADD3 R0, P0, PT, R3, R0, RZ ;  /* 0x0000000003007210 */ /* 0x000fca0007f1e0ff */
[----:B------:R-:W-:Y:S01]  /*0840*/  IMAD.X R2, RZ, RZ, R2, P0 ;  /* 0x000000ffff027224 */ /* 0x000fe200000e0602 */
[----:B------:R-:W-:-:S04]  /*0850*/  ISETP.GE.U32.AND P0, PT, R0, 0x7fffffff, PT ;  /* 0x7fffffff0000780c */ /* 0x000fc80003f06070 */
[----:B------:R-:W-:-:S13]  /*0860*/  ISETP.GE.U32.AND.EX P0, PT, R2, RZ, PT, P0 ;  /* 0x000000ff0200720c */ /* 0x000fda0003f06100 */
[----:B------:R-:W-:Y:S05]  /*0870*/  @!P0 BRA `(.L_x_9) ;  /* 0xfffffff800248947 */ /* 0x000fea000383ffff */
[----:B------:R-:W-:Y:S05]  /*0880*/  EXIT ;  /* 0x000000000000794d */ /* 0x000fea0003800000 */
.L_x_0:
[----:B------:R-:W0:Y:S02]  /*0890*/  LDC.64 R4, c[0x4][RZ] ;  /* 0x01000000ff047b82 */ /* 0x000e240000000a00 */
[----:B0-----:R0:W5:Y:S02]  /*08a0*/  LDG.E R4, desc[UR6][R4.64] ;  /* 0x0000000604047981 */ /* 0x001164000c1e1900 */
.L_x_20:
[----:B-----5:R-:W-:Y:S01]  /*08b0*/  ISETP.GE.AND P1, PT, R4, 0x1, PT ;  /* 0x000000010400780c */ /* 0x020fe20003f26270 */
[----:B------:R-:W-:Y:S01]  /*08c0*/  BSSY.RECONVERGENT B0, `(.L_x_10) ;  /* 0x0000065000007945 */ /* 0x000fe20003800200 */
[----:B0-----:R-:W-:Y:S01]  /*08d0*/  HFMA2 R5, -RZ, RZ, 0, 0 ;  /* 0x00000000ff057431 */ /* 0x001fe200000001ff */
[----:B------:R-:W-:-:S10]  /*08e0*/  PLOP3.LUT P0, PT, PT, PT, PT, 0x80, 0x8 ;  /* 0x000000000008781c */ /* 0x000fd40003f0f070 */
[----:B------:R-:W-:Y:S05]  /*08f0*/  @!P1 BRA `(.L_x_11) ;  /* 0x0000000400849947 */ /* 0x000fea0003800000 */
[----:B------:R-:W-:Y:S01]  /*0900*/  BSSY.RECONVERGENT B1, `(.L_x_12) ;  /* 0x000005e000017945 */ /* 0x000fe20003800200 */
[----:B------:R-:W-:Y:S01]  /*0910*/  IMAD.MOV.U32 R18, RZ, RZ, 0x33 ;  /* 0x00000033ff127424 */ /* 0x000fe200078e00ff */
[----:B------:R-:W-:Y:S01]  /*0920*/  MOV R19, RZ ;  /* 0x000000ff00137202 */ /* 0x000fe20000000f00 */
[----:B------:R-:W-:Y:S01]  /*0930*/  IMAD.MOV.U32 R17, RZ, RZ, 0x1f4 ;  /* 0x000001f4ff117424 */ /* 0x000fe200078e00ff */
[----:B------:R-:W-:Y:S01]  /*0940*/  CS2R R20, SRZ ;  /* 0x0000000000147805 */ /* 0x000fe2000001ff00 */
[----:B------:R-:W-:Y:S01]  /*0950*/  IMAD.MOV.U32 R5, RZ, RZ, 0x32 ;  /* 0x00000032ff057424 */ /* 0x000fe200078e00ff */
[----:B------:R-:W-:Y:S01]  /*0960*/  MOV R7, RZ ;  /* 0x000000ff00077202 */ /* 0x000fe20000000f00 */
[----:B------:R-:W-:Y:S02]  /*0970*/  IMAD.MOV.U32 R6, RZ, RZ, R0 ;  /* 0x000000ffff067224 */ /* 0x000fe400078e0000 */
[----:B------:R-:W-:Y:S02]  /*0980*/  IMAD.MOV.U32 R8, RZ, RZ, R2 ;  /* 0x000000ffff087224 */ /* 0x000fe400078e0002 */
[----:B------:R-:W-:-:S07]  /*0990*/  IMAD.MOV.U32 R16, RZ, RZ, RZ ;  /* 0x000000ffff107224 */ /* 0x000fce00078e00ff */
.L_x_17:
[----:B------:R-:W-:Y:S01]  /*09a0*/  IMAD.WIDE.U32 R10, R8, -0x33333333, RZ ;  /* 0xcccccccd080a7825 */ /* 0x000fe200078e00ff */
[C---:B------:R-:W-:Y:S01]  /*09b0*/  ISETP.GT.AND P1, PT, R21.reuse, RZ, PT ;  /* 0x000000ff1500720c */ /* 0x040fe20003f24270 */
[----:B------:R-:W-:Y:S01]  /*09c0*/  BSSY.RELIABLE B2, `(.L_x_13) ;  /* 0x000003e000027945 */ /* 0x000fe20003800100 */
[----:B------:R-:W-:Y:S01]  /*09d0*/  ISETP.NE.AND P3, PT, R21, 0x1, PT ;  /* 0x000000011500780c */ /* 0x000fe20003f65270 */
[----:B------:R-:W-:-:S03]  /*09e0*/  IMAD.WIDE.U32 R12, R6, -0x33333333, RZ ;  /* 0xcccccccd060c7825 */ /* 0x000fc600078e00ff */
[----:B------:R-:W-:Y:S01]  /*09f0*/  SEL R16, R16, RZ, P3 ;  /* 0x000000ff10107207 */ /* 0x000fe20001800000 */
[----:B------:R-:W-:-:S04]  /*0a00*/  IMAD.WIDE.U32 R10, P0, R6, -0x33333334, R10 ;  /* 0xcccccccc060a7825 */ /* 0x000fc8000780000a */
[----:B------:R-:W-:Y:S01]  /*0a10*/  IMAD.X R15, RZ, RZ, RZ, P0 ;  /* 0x000000ffff0f7224 */ /* 0x000fe200000e06ff */
[----:B------:R-:W-:Y:S01]  /*0a20*/  IADD3 RZ, P2, PT, R13, R10, RZ ;  /* 0x0000000a0dff7210 */ /* 0x000fe20007f5e0ff */
[----:B------:R-:W-:Y:S01]  /*0a30*/  IMAD.MOV.U32 R14, RZ, RZ, R11 ;  /* 0x000000ffff0e7224 */ /* 0x000fe200078e000b */
[----:B------:R-:W-:Y:S01]  /*0a40*/  ISETP.GT.AND P0, PT, R20, RZ, PT ;  /* 0x000000ff1400720c */ /* 0x000fe20003f04270 */
[----:B------:R-:W-:Y:S02]  /*0a50*/  VIADD R13, R21, 0xffffffff ;  /* 0xffffffff150d7836 */ /* 0x000fe40000000000 */
[----:B------:R-:W-:Y:S01]  /*0a60*/  IMAD.WIDE.U32.X R8, R8, -0x33333334, R14, P2 ;  /* 0xcccccccc08087825 */ /* 0x000fe200010e040e */
[C---:B------:R-:W-:Y:S02]  /*0a70*/  ISETP.GT.AND P2, PT, R19.reuse, RZ, PT ;  /* 0x000000ff1300720c */ /* 0x040fe40003f44270 */
[----:B------:R-:W-:Y:S01]  /*0a80*/  IADD3 R14, PT, PT, R20, -0x1, RZ ;  /* 0xffffffff140e7810 */ /* 0x000fe20007ffe0ff */
[----:B------:R-:W-:Y:S01]  /*0a90*/  @!P1 IMAD.MOV R13, RZ, RZ, R21 ;  /* 0x000000ffff0d9224 */ /* 0x000fe200078e0215 */
[----:B------:R-:W-:Y:S01]  /*0aa0*/  SHF.R.U64 R11, R8, 0x2, R9 ;  /* 0x00000002080b7819 */ /* 0x000fe20000001209 */
[----:B------:R-:W-:Y:S01]  /*0ab0*/  IMAD.MOV.U32 R12, RZ, RZ, R17 ;  /* 0x000000ffff0c7224 */ /* 0x000fe200078e0011 */
[----:B------:R-:W-:Y:S01]  /*0ac0*/  SHF.R.U32.HI R8, RZ, 0x2, R9 ;  /* 0x00000002ff087819 */ /* 0x000fe20000011609 */
[----:B------:R-:W-:-:S02]  /*0ad0*/  VIADD R15, R19, 0xffffffff ;  /* 0xffffffff130f7836 */ /* 0x000fc40000000000 */
[----:B------:R-:W-:Y:S01]  /*0ae0*/  IMAD R10, R11, -0x5, R6 ;  /* 0xfffffffb0b0a7824 */ /* 0x000fe200078e0206 */
[----:B------:R-:W-:Y:S01]  /*0af0*/  MOV R6, R11 ;  /* 0x0000000b00067202 */ /* 0x000fe20000000f00 */
[----:B------:R-:W-:Y:S02]  /*0b00*/  @!P0 IMAD.MOV R14, RZ, RZ, R20 ;  /* 0x000000ffff0e8224 */ /* 0x000fe400078e0214 */
[----:B------:R-:W-:Y:S01]  /*0b10*/  @!P2 IADD3 R15, PT, PT, R19, RZ, RZ ;  /* 0x000000ff130fa210 */ /* 0x000fe20007ffe0ff */
[----:B------:R-:W-:Y:S01]  /*0b20*/  @P0 VIADD R18, R18, 0xfffffffd ;  /* 0xfffffffd12120836 */ /* 0x000fe20000000000 */
[----:B------:R-:W-:Y:S01]  /*0b30*/  ISETP.GT.AND P1, PT, R10, 0x1, PT ;  /* 0x000000010a00780c */ /* 0x000fe20003f24270 */
[----:B------:R-:W-:-:S12]  /*0b40*/  @P2 VIADD R12, R12, 0x65 ;  /* 0x000000650c0c2836 */ /* 0x000fd80000000000 */
[----:B------:R-:W-:Y:S05]  /*0b50*/  @P1 BRA `(.L_x_14) ;  /* 0x0000000000241947 */ /* 0x000fea0003800000 */
[----:B------:R-:W-:-:S13]  /*0b60*/  ISETP.NE.AND P0, PT, R10, RZ, PT ;  /* 0x000000ff0a00720c */ /* 0x000fda0003f05270 */
[----:B------:R-:W-:Y:S02]  /*0b70*/  @P0 VIADD R18, R18, 0xfffffffe ;  /* 0xfffffffe12120836 */ /* 0x000fe40000000000 */
[----:B------:R-:W-:Y:S02]  /*0b80*/  @P0 VIADD R7, R7, 0x49 ;  /* 0x0000004907070836 */ /* 0x000fe40000000000 */
[C---:B------:R-:W-:Y:S01]  /*0b90*/  @P0 VIADD R17, R12.reuse, 0xffffffb7 ;  /* 0xffffffb70c110836 */ /* 0x040fe20000000000 */
[----:B------:R-:W-:Y:S01]  /*0ba0*/  @!P0 IADD3 R17, PT, PT, R12, -0x35, RZ ;  /* 0xffffffcb0c118810 */ /* 0x000fe20007ffe0ff */
[----:B------:R-:W-:Y:S02]  /*0bb0*/  @P0 VIADD R5, R5, 0x2 ;  /* 0x0000000205050836 */ /* 0x000fe40000000000 */
[----:B------:R-:W-:Y:S02]  /*0bc0*/  @!P0 VIADD R18, R18, 0xfffffffc ;  /* 0xfffffffc12128836 */ /* 0x000fe40000000000 */
[----:B------:R-:W-:Y:S01]  /*0bd0*/  @!P0 VIADD R7, R7, 0x35 ;  /* 0x0000003507078836 */ /* 0x000fe20000000000 */
[----:B------:R-:W-:Y:S06]  /*0be0*/  BRA `(.L_x_15) ;  /* 0x00000000006c7947 */ /* 0x000fec0003800000 */
.L_x_14:
[----:B------:R-:W-:-:S04]  /*0bf0*/  MOV R9, 0xfffffffe ;  /* 0xfffffffe00097802 */ /* 0x000fc80000000f00 */
[----:B------:R-:W-:-:S05]  /*0c00*/  VIADDMNMX.U32 R9, R10, R9, 0x2, PT ;  /* 0x000000020a097446 */ /* 0x000fca0003800009 */
[----:B------:R-:W-:-:S04]  /*0c10*/  IMAD.SHL.U32 R9, R9, 0x4, RZ ;  /* 0x0000000409097824 */ /* 0x000fc800078e00ff */
[----:B------:R-:W0:Y:S02]  /*0c20*/  LDC R10, c[0x2][R9+0xc] ;  /* 0x00800300090a7b82 */ /* 0x000e240000000800 */
[----:B0-----:R-:W-:-:S04]  /*0c30*/  SHF.R.S32.HI R11, RZ, 0x1f, R10 ;  /* 0x0000001fff0b7819 */ /* 0x001fc8000001140a */
.L_x_26:
[----:B------:R-:W-:Y:S05]  /*0c40*/  BRX R10 -0xc50                                      (*"BRANCH_TARGETS .L_x_27,.L_x_28,.L_x_29"*) ;  /* 0xfffffff00aec7949 */ /* 0x000fea000383ffff */
.L_x_29:
[----:B------:R-:W-:-:S13]  /*0c50*/  ISETP.GT.AND P0, PT, R15, RZ, PT ;  /* 0x000000ff0f00720c */ /* 0x000fda0003f04270 */
[----:B------:R-:W-:Y:S05]  /*0c60*/  @P0 BREAK.RELIABLE B2 ;  /* 0x0000000000020942 */ /* 0x000fea0003800100 */
[----:B------:R-:W-:Y:S05]  /*0c70*/  @P0 BRA `(.L_x_16) ;  /* 0x0000000000980947 */ /* 0x000fea0003800000 */
[----:B------:R-:W-:Y:S02]  /*0c80*/  HFMA2 R15, -RZ, RZ, 0, 2.98023223876953125e-07 ;  /* 0x00000005ff0f7431 */ /* 0x000fe400000001ff */
[----:B------:R-:W-:Y:S02]  /*0c90*/  VIADD R17, R12, 0xffffff1b ;  /* 0xffffff1b0c117836 */ /* 0x000fe40000000000 */
[----:B------:R-:W-:Y:S01]  /*0ca0*/  VIADD R7, R7, 0xe5 ;  /* 0x000000e507077836 */ /* 0x000fe20000000000 */
[----:B------:R-:W-:Y:S06]  /*0cb0*/  BRA `(.L_x_15) ;  /* 0x0000000000387947 */ /* 0x000fec0003800000 */
.L_x_28:
[----:B------:R-:W-:-:S13]  /*0cc0*/  ISETP.GT.AND P0, PT, R14, RZ, PT ;  /* 0x000000ff0e00720c */ /* 0x000fda0003f04270 */
[----:B------:R-:W-:Y:S05]  /*0cd0*/  @P0 BREAK.RELIABLE B2 ;  /* 0x0000000000020942 */ /* 0x000fea0003800100 */
[----:B------:R-:W-:Y:S05]  /*0ce0*/  @P0 BRA `(.L_x_16) ;  /* 0x00000000007c0947 */ /* 0x000fea0003800000 */
[----:B------:R-:W-:Y:S02]  /*0cf0*/  VIADD R17, R12, 0xffffff53 ;  /* 0xffffff530c117836 */ /* 0x000fe40000000000 */
[----:B------:R-:W-:Y:S02]  /*0d00*/  VIADD R7, R7, 0xad ;  /* 0x000000ad07077836 */ /* 0x000fe40000000000 */
[----:B------:R-:W-:Y:S01]  /*0d10*/  IMAD.MOV.U32 R14, RZ, RZ, 0x6 ;  /* 0x00000006ff0e7424 */ /* 0x000fe200078e00ff */
[----:B------:R-:W-:Y:S06]  /*0d20*/  BRA `(.L_x_15) ;  /* 0x00000000001c7947 */ /* 0x000fec0003800000 */
.L_x_27:
[----:B------:R-:W-:-:S13]  /*0d30*/  ISETP.GT.AND P0, PT, R13, RZ, PT ;  /* 0x000000ff0d00720c */ /* 0x000fda0003f04270 */
[----:B------:R-:W-:Y:S05]  /*0d40*/  @P0 BREAK.RELIABLE B2 ;  /* 0x0000000000020942 */ /* 0x000fea0003800100 */
[----:B------:R-:W-:Y:S05]  /*0d50*/  @P0 BRA `(.L_x_16) ;  /* 0x0000000000600947 */ /* 0x000fea0003800000 */
[----:B------:R-:W-:Y:S01]  /*0d60*/  IADD3 R17, PT, PT, R12, -0x71, RZ ;  /* 0xffffff8f0c117810 */ /* 0x000fe20007ffe0ff */
[----:B------:R-:W-:Y:S02]  /*0d70*/  VIADD R7, R7, 0x71 ;  /* 0x0000007107077836 */ /* 0x000fe40000000000 */
[----:B------:R-:W-:Y:S02]  /*0d80*/  IMAD.MOV.U32 R13, RZ, RZ, 0x6 ;  /* 0x00000006ff0d7424 */ /* 0x000fe400078e00ff */
[----:B------:R-:W-:-:S07]  /*0d90*/  IMAD.MOV.U32 R16, RZ, RZ, 0x7 ;  /* 0x00000007ff107424 */ /* 0x000fce00078e00ff */
.L_x_15:
[----:B------:R-:W-:Y:S05]  /*0da0*/  BSYNC.RELIABLE B2 ;  /* 0x0000000000027941 */ /* 0x000fea0003800100 */
.L_x_13:
[----:B------:R-:W-:Y:S01]  /*0db0*/  ISETP.GT.AND P2, PT, R15, RZ, PT ;  /* 0x000000ff0f00720c */ /* 0x000fe20003f44270 */
[C---:B------:R-:W-:Y:S01]  /*0dc0*/  VIADD R21, R13.reuse, 0xffffffff ;  /* 0xffffffff0d157836 */ /* 0x040fe20000000000 */
[----:B------:R-:W-:Y:S01]  /*0dd0*/  ISETP.NE.AND P0, PT, R13, 0x1, PT ;  /* 0x000000010d00780c */ /* 0x000fe20003f05270 */
[C---:B------:R-:W-:Y:S01]  /*0de0*/  VIADD R20, R14.reuse, 0xffffffff ;  /* 0xffffffff0e147836 */ /* 0x040fe20000000000 */
[----:B------:R-:W-:Y:S02]  /*0df0*/  ISETP.GT.AND P3, PT, R14, RZ, PT ;  /* 0x000000ff0e00720c */ /* 0x000fe40003f64270 */
[----:B------:R-:W-:Y:S02]  /*0e00*/  SEL R16, R16, RZ, P0 ;  /* 0x000000ff10107207 */ /* 0x000fe40000000000 */
[----:B------:R-:W-:Y:S02]  /*0e10*/  ISETP.LT.AND P4, PT, R7, R4, PT ;  /* 0x000000040700720c */ /* 0x000fe40003f81270 */
[----:B------:R-:W-:-:S02]  /*0e20*/  IADD3 R5, PT, PT, R5, -0x9, R16 ;  /* 0xfffffff705057810 */ /* 0x000fc40007ffe010 */
[----:B------:R-:W-:Y:S02]  /*0e30*/  ISETP.GT.AND P1, PT, R13, RZ, PT ;  /* 0x000000ff0d00720c */ /* 0x000fe40003f24270 */
[----:B------:R-:W-:Y:S02]  /*0e40*/  @P2 IADD3 R17, PT, PT, R17, 0x65, RZ ;  /* 0x0000006511112810 */ /* 0x000fe40007ffe0ff */
[----:B------:R-:W-:Y:S01]  /*0e50*/  ISETP.GT.AND P0, PT, R5, RZ, PT ;  /* 0x000000ff0500720c */ /* 0x000fe20003f04270 */
[----:B------:R-:W-:Y:S01]  /*0e60*/  @P3 VIADD R18, R18, 0xfffffffd ;  /* 0xfffffffd12123836 */ /* 0x000fe20000000000 */
[----:B------:R-:W-:Y:S01]  /*0e70*/  IADD3 R19, PT, PT, R15, -0x1, RZ ;  /* 0xffffffff0f137810 */ /* 0x000fe20007ffe0ff */
[----:B------:R-:W-:Y:S01]  /*0e80*/  @!P3 IMAD.MOV R20, RZ, RZ, R14 ;  /* 0x000000ffff14b224 */ /* 0x000fe200078e020e */
[----:B------:R-:W-:Y:S01]  /*0e90*/  ISETP.GT.AND P0, PT, R17, 0x34, P0 ;  /* 0x000000341100780c */ /* 0x000fe20000704270 */
[----:B------:R-:W-:-:S03]  /*0ea0*/  @!P2 IMAD.MOV R19, RZ, RZ, R15 ;  /* 0x000000ffff13a224 */ /* 0x000fc600078e020f */
[----:B------:R-:W-:Y:S01]  /*0eb0*/  ISETP.GT.AND P0, PT, R18, RZ, P0 ;  /* 0x000000ff1200720c */ /* 0x000fe20000704270 */
[----:B------:R-:W-:-:S12]  /*0ec0*/  @!P1 IMAD.MOV R21, RZ, RZ, R13 ;  /* 0x000000ffff159224 */ /* 0x000fd800078e020d */
[----:B------:R-:W-:Y:S05]  /*0ed0*/  @P0 BRA P4, `(.L_x_17) ;  /* 0xfffffff800b00947 */ /* 0x000fea000203ffff */
.L_x_16:
[----:B------:R-:W-:Y:S05]  /*0ee0*/  BSYNC.RECONVERGENT B1 ;  /* 0x0000000000017941 */ /* 0x000fea0003800200 */
.L_x_12:
[----:B------:R-:W-:Y:S02]  /*0ef0*/  ISETP.GT.AND P0, PT, R18, RZ, PT ;  /* 0x000000ff1200720c */ /* 0x000fe40003f04270 */
[----:B------:R-:W-:-:S11]  /*0f00*/  MOV R5, R7 ;  /* 0x0000000700057202 */ /* 0x000fd60000000f00 */
.L_x_11:
[----:B------:R-:W-:Y:S05]  /*0f10*/  BSYNC.RECONVERGENT B0 ;  /* 0x0000000000007941 */ /* 0x000fea0003800200 */
.L_x_10:
[----:B------:R-:W-:Y:S04]  /*0f20*/  BSSY.RECONVERGENT B0, `(.L_x_18) ;  /* 0x000000b000007945 */ /* 0x000fe80003800200 */
        /* <DEDUP_REMOVED lines=10> */
.L_x_19:
[----:B------:R-:W-:Y:S05]  /*0fd0*/  BSYNC.RECONVERGENT B0 ;  /* 0x0000000000007941 */ /* 0x000fea0003800200 */
.L_x_18:
[----:B------:R-:W-:-:S05]  /*0fe0*/  IADD3 R0, P0, PT, R3, R0, RZ ;  /* 0x0000000003007210 */ /* 0x000fca0007f1e0ff */
[----:B------:R-:W-:Y:S01]  /*0ff0*/  IMAD.X R2, RZ, RZ, R2, P0 ;  /* 0x000000ffff027224 */ /* 0x000fe200000e0602 */
[----:B------:R-:W-:-:S04]  /*1000*/  ISETP.GE.U32.AND P0, PT, R0, 0x7fffffff, PT ;  /* 0x7fffffff0000780c */ /* 0x000fc80003f06070 */
[----:B------:R-:W-:-:S13]  /*1010*/  ISETP.GE.U32.AND.EX P0, PT, R2, RZ, PT, P0 ;  /* 0x000000ff0200720c */ /* 0x000fda0003f06100 */
[----:B------:R-:W-:Y:S05]  /*1020*/  @!P0 BRA `(.L_x_20) ;  /* 0xfffffff800208947 */ /* 0x000fea000383ffff */
[----:B------:R-:W-:Y:S05]  /*1030*/  EXIT ;  /* 0x000000000000794d */ /* 0x000fea0003800000 */
.L_x_21:
[----:B------:R-:W-:-:S00]  /*1040*/  BRA `(.L_x_21) ;  /* 0xfffffffc00fc7947 */ /* 0x000fc0000383ffff */
[----:B------:R-:W-:-:S00]  /*1050*/  NOP ;  /* 0x0000000000007918 */ /* 0x000fc00000000000 */
        /* <DEDUP_REMOVED lines=10> */
.L_x_30:


//--------------------- .nv.global.init           --------------------------
	.section	.nv.global.init,"aw",@progbits
	.align	4
.nv.global.init:
	.type		bestMana,@object
	.size		bestMana,(.L_0 - bestMana)
	.other		bestMana,@"STV_DEFAULT STO_CUDA_MANAGED"
bestMana:
        /*0000*/ 	.byte	0xff, 0xff, 0xff, 0x7f
.L_0:


//--------------------- .nv.shared.reserved.0     --------------------------
	.section	.nv.shared.reserved.0,"aw",@nobits
	.weak		__nv_reservedSMEM_offset_0_alias
	.size		__nv_reservedSMEM_offset_0_alias, 0, 64
	.other		__nv_reservedSMEM_offset_0_alias,@"STO_CUDA_RESERVED_SHARED STV_DEFAULT"
__nv_reservedSMEM_offset_0_alias:
	.zero		0
	.zero		64


//--------------------- .nv.constant0._Z14find_best_manab --------------------------
	.section	.nv.constant0._Z14find_best_manab,"a",@progbits
	.sectionflags	@""
	.align	4
.nv.constant0._Z14find_best_manab:
	.zero		897


//--------------------- SYMBOLS --------------------------

	.type		.nv.reservedSmem.offset0,@object
	.size		.nv.reservedSmem.offset0,0x4
